//
// Generated by NVIDIA NVVM Compiler
//
// Compiler Build ID: CL-36424714
// Cuda compilation tools, release 13.0, V13.0.88
// Based on NVVM 20.0.0
//

.version 9.0
.target sm_100
.address_size 64

	// .globl	_Z13reduce_atomicPiS_i

.visible .entry _Z13reduce_atomicPiS_i(
	.param .u64 .ptr .align 1 _Z13reduce_atomicPiS_i_param_0,
	.param .u64 .ptr .align 1 _Z13reduce_atomicPiS_i_param_1,
	.param .u32 _Z13reduce_atomicPiS_i_param_2
)
{
	.reg .pred 	%p<2>;
	.reg .b32 	%r<8>;
	.reg .b64 	%rd<7>;

	ld.param.u64 	%rd1, [_Z13reduce_atomicPiS_i_param_0];
	ld.param.u64 	%rd2, [_Z13reduce_atomicPiS_i_param_1];
	ld.param.u32 	%r2, [_Z13reduce_atomicPiS_i_param_2];
	mov.u32 	%r3, %tid.x;
	mov.u32 	%r4, %ctaid.x;
	mov.u32 	%r5, %ntid.x;
	mad.lo.s32 	%r1, %r4, %r5, %r3;
	setp.ge.s32 	%p1, %r1, %r2;
	@%p1 bra 	$L__BB0_2;
	cvta.to.global.u64 	%rd3, %rd1;
	cvta.to.global.u64 	%rd4, %rd2;
	mul.wide.s32 	%rd5, %r1, 4;
	add.s64 	%rd6, %rd3, %rd5;
	ld.global.u32 	%r6, [%rd6];
	atom.global.add.u32 	%r7, [%rd4], %r6;
$L__BB0_2:
	ret;

}


// ===== COMPILED SASS (sm_100) =====

	.target	sm_100

	.elftype	@"ET_EXEC"


//--------------------- .note.nv.tkinfo           --------------------------
	.section	.note.nv.tkinfo,"",@"SHT_NOTE"
	.sectionflags	@"SHF_NOTE_NV_TKINFO"
	.tkinfo
        /*0018*/ 	.word	0x00000002
        /*0030*/ 	.string	""
        /*0030*/ 	.string	"ptxas"
        /*0030*/ 	.string	"Cuda compilation tools, release 13.0, V13.0.88"
        /*0030*/ 	.string	"Build cuda_13.0.r13.0/compiler.36424714_0"
        /*0030*/ 	.string	"-arch sm_100 -m 64 "



//--------------------- .note.nv.cuinfo           --------------------------
	.section	.note.nv.cuinfo,"",@"SHT_NOTE"
	.sectionflags	@"SHF_NOTE_NV_CUINFO"
        /*0018*/ 	.short	0x0002
        /*001a*/ 	.short	0x0064
        /*001c*/ 	.short	0x0082
	.zero		2


//--------------------- .nv.info                  --------------------------
	.section	.nv.info,"",@"SHT_CUDA_INFO"
	.align	4


	//----- nvinfo : EIATTR_REGCOUNT
	.align		4
        /*0000*/ 	.byte	0x04, 0x2f
        /*0002*/ 	.short	(.L_1 - .L_0)
	.align		4
.L_0:
        /*0004*/ 	.word	index@(_Z13reduce_atomicPiS_i)
        /*0008*/ 	.word	0x0000000a


	//----- nvinfo : EIATTR_FRAME_SIZE
	.align		4
.L_1:
        /*000c*/ 	.byte	0x04, 0x11
        /*000e*/ 	.short	(.L_3 - .L_2)
	.align		4
.L_2:
        /*0010*/ 	.word	index@(_Z13reduce_atomicPiS_i)
        /*0014*/ 	.word	0x00000000


	//----- nvinfo : EIATTR_MIN_STACK_SIZE
	.align		4
.L_3:
        /*0018*/ 	.byte	0x04, 0x12
        /*001a*/ 	.short	(.L_5 - .L_4)
	.align		4
.L_4:
        /*001c*/ 	.word	index@(_Z13reduce_atomicPiS_i)
        /*0020*/ 	.word	0x00000000
.L_5:


//--------------------- .nv.compat                --------------------------
	.section	.nv.compat,"",@"SHT_CUDA_COMPAT_INFO"
	.align	4
        /*0000*/ 	.byte	0x02, 0x09, 0x00, 0x00, 0x02, 0x02, 0x01, 0x00, 0x02, 0x05, 0x05, 0x00, 0x03, 0x07, 0x01, 0x01
        /*0010*/ 	.byte	0x02, 0x03, 0x00, 0x00, 0x02, 0x06, 0x01, 0x00, 0x04, 0x0b, 0x08, 0x00, 0x09, 0x00, 0x00, 0x00
        /*0020*/ 	.byte	0x00, 0x00, 0x00, 0x00


//--------------------- .nv.info._Z13reduce_atomicPiS_i --------------------------
	.section	.nv.info._Z13reduce_atomicPiS_i,"",@"SHT_CUDA_INFO"
	.sectionflags	@""
	.align	4


	//----- nvinfo : EIATTR_CUDA_API_VERSION
	.align		4
        /*0000*/ 	.byte	0x04, 0x37
        /*0002*/ 	.short	(.L_7 - .L_6)
.L_6:
        /*0004*/ 	.word	0x00000082


	//----- nvinfo : EIATTR_KPARAM_INFO
	.align		4
.L_7:
        /*0008*/ 	.byte	0x04, 0x17
        /*000a*/ 	.short	(.L_9 - .L_8)
.L_8:
        /*000c*/ 	.word	0x00000000
        /*0010*/ 	.short	0x0002
        /*0012*/ 	.short	0x0010
        /*0014*/ 	.byte	0x00, 0xf0, 0x11, 0x00


	//----- nvinfo : EIATTR_KPARAM_INFO
	.align		4
.L_9:
        /*0018*/ 	.byte	0x04, 0x17
        /*001a*/ 	.short	(.L_11 - .L_10)
.L_10:
        /*001c*/ 	.word	0x00000000
        /*0020*/ 	.short	0x0001
        /*0022*/ 	.short	0x0008
        /*0024*/ 	.byte	0x00, 0xf5, 0x21, 0x00


	//----- nvinfo : EIATTR_KPARAM_INFO
	.align		4
.L_11:
        /*0028*/ 	.byte	0x04, 0x17
        /*002a*/ 	.short	(.L_13 - .L_12)
.L_12:
        /*002c*/ 	.word	0x00000000
        /*0030*/ 	.short	0x0000
        /*0032*/ 	.short	0x0000
        /*0034*/ 	.byte	0x00, 0xf5, 0x21, 0x00


	//----- nvinfo : EIATTR_SPARSE_MMA_MASK
	.align		4
.L_13:
        /*0038*/ 	.byte	0x03, 0x50
        /*003a*/ 	.short	0x0000


	//----- nvinfo : EIATTR_MAXREG_COUNT
	.align		4
        /*003c*/ 	.byte	0x03, 0x1b
        /*003e*/ 	.short	0x00ff


	//----- nvinfo : EIATTR_MERCURY_ISA_VERSION
	.align		4
        /*0040*/ 	.byte	0x03, 0x5f
        /*0042*/ 	.short	0x0101


	//----- nvinfo : EIATTR_INT_WARP_WIDE_INSTR_OFFSETS
	.align		4
        /*0044*/ 	.byte	0x04, 0x31
        /*0046*/ 	.short	(.L_15 - .L_14)


	//   ....[0]....
.L_14:
        /*0048*/ 	.word	0x000000d0


	//   ....[1]....
        /*004c*/ 	.word	0x00000110


	//----- nvinfo : EIATTR_VRC_CTA_INIT_COUNT
	.align		4
.L_15:
        /*0050*/ 	.byte	0x02, 0x4a
	.zero		1
	.zero		1


	//----- nvinfo : EIATTR_EXIT_INSTR_OFFSETS
	.align		4
        /*0054*/ 	.byte	0x04, 0x1c
        /*0056*/ 	.short	(.L_17 - .L_16)


	//   ....[0]....
.L_16:
        /*0058*/ 	.word	0x00000070


	//   ....[1]....
        /*005c*/ 	.word	0x00000140


	//----- nvinfo : EIATTR_CBANK_PARAM_SIZE
	.align		4
.L_17:
        /*0060*/ 	.byte	0x03, 0x19
        /*0062*/ 	.short	0x0014


	//----- nvinfo : EIATTR_PARAM_CBANK
	.align		4
        /*0064*/ 	.byte	0x04, 0x0a
        /*0066*/ 	.short	(.L_19 - .L_18)
	.align		4
.L_18:
        /*0068*/ 	.word	index@(.nv.constant0._Z13reduce_atomicPiS_i)
        /*006c*/ 	.short	0x0380
        /*006e*/ 	.short	0x0014


	//----- nvinfo : EIATTR_SW_WAR
	.align		4
.L_19:
        /*0070*/ 	.byte	0x04, 0x36
        /*0072*/ 	.short	(.L_21 - .L_20)
.L_20:
        /*0074*/ 	.word	0x00000008
.L_21:


//--------------------- .nv.callgraph             --------------------------
	.section	.nv.callgraph,"",@"SHT_CUDA_CALLGRAPH"
	.align	4
	.sectionentsize	8
	.align		4
        /*0000*/ 	.word	0x00000000
	.align		4
        /*0004*/ 	.word	0xffffffff
	.align		4
        /*0008*/ 	.word	0x00000000
	.align		4
        /*000c*/ 	.word	0xfffffffe
	.align		4
        /*0010*/ 	.word	0x00000000
	.align		4
        /*0014*/ 	.word	0xfffffffd
	.align		4
        /*0018*/ 	.word	0x00000000
	.align		4
        /*001c*/ 	.word	0xfffffffc


//--------------------- .text._Z13reduce_atomicPiS_i --------------------------
	.section	.text._Z13reduce_atomicPiS_i,"ax",@progbits
	.align	128
        .global         _Z13reduce_atomicPiS_i
        .type           _Z13reduce_atomicPiS_i,@function
        .size           _Z13reduce_atomicPiS_i,(.L_x_1 - _Z13reduce_atomicPiS_i)
        .other          _Z13reduce_atomicPiS_i,@"STO_CUDA_ENTRY STV_DEFAULT"
_Z13reduce_atomicPiS_i:
.text._Z13reduce_atomicPiS_i:
[----:B------:R-:W-:Y:S01]  /*0000*/  LDC R1, c[0x0][0x37c] ;  /* 0x0000df00ff017b82 */ /* 0x000fe20000000800 */
[----:B------:R-:W0:Y:S07]  /*0010*/  S2R R5, SR_TID.X ;  /* 0x0000000000057919 */ /* 0x000e2e0000002100 */
[----:B------:R-:W0:Y:S01]  /*0020*/  S2UR UR4, SR_CTAID.X ;  /* 0x00000000000479c3 */ /* 0x000e220000002500 */
[----:B------:R-:W1:Y:S07]  /*0030*/  LDCU UR5, c[0x0][0x390] ;  /* 0x00007200ff0577ac */ /* 0x000e6e0008000800 */
[----:B------:R-:W0:Y:S02]  /*0040*/  LDC R0, c[0x0][0x360] ;  /* 0x0000d800ff007b82 */ /* 0x000e240000000800 */
[----:B0-----:R-:W-:-:S05]  /*0050*/  IMAD R5, R0, UR4, R5 ;  /* 0x0000000400057c24 */ /* 0x001fca000f8e0205 */
[----:B-1----:R-:W-:-:S13]  /*0060*/  ISETP.GE.AND P0, PT, R5, UR5, PT ;  /* 0x0000000505007c0c */ /* 0x002fda000bf06270 */
[----:B------:R-:W-:Y:S05]  /*0070*/  @P0 EXIT ;  /* 0x000000000000094d */ /* 0x000fea0003800000 */
[----:B------:R-:W0:Y:S01]  /*0080*/  LDC.64 R2, c[0x0][0x380] ;  /* 0x0000e000ff027b82 */ /* 0x000e220000000a00 */
[----:B------:R-:W1:Y:S01]  /*0090*/  LDCU.64 UR6, c[0x0][0x358] ;  /* 0x00006b00ff0677ac */ /* 0x000e620008000a00 */
[----:B0-----:R-:W-:-:S06]  /*00a0*/  IMAD.WIDE R2, R5, 0x4, R2 ;  /* 0x0000000405027825 */ /* 0x001fcc00078e0202 */
[----:B-1----:R-:W2:Y:S01]  /*00b0*/  LDG.E R2, desc[UR6][R2.64] ;  /* 0x0000000602027981 */ /* 0x002ea2000c1e1900 */
[----:B------:R-:W0:Y:S01]  /*00c0*/  LDC.64 R4, c[0x0][0x388] ;  /* 0x0000e200ff047b82 */ /* 0x000e220000000a00 */
[----:B------:R-:W-:Y:S01]  /*00d0*/  VOTEU.ANY UR4, UPT, PT ;  /* 0x0000000000047886 */ /* 0x000fe200038e0100 */
[----:B------:R-:W1:Y:S01]  /*00e0*/  S2R R0, SR_LANEID ;  /* 0x0000000000007919 */ /* 0x000e620000000000 */
[----:B------:R-:W-:-:S06]  /*00f0*/  UFLO.U32 UR4, UR4 ;  /* 0x00000004000472bd */ /* 0x000fcc00080e0000 */
[----:B-1----:R-:W-:Y:S01]  /*0100*/  ISETP.EQ.U32.AND P0, PT, R0, UR4, PT ;  /* 0x0000000400007c0c */ /* 0x002fe2000bf02070 */
[----:B--2---:R-:W1:Y:S02]  /*0110*/  REDUX.SUM UR5, R2 ;  /* 0x00000000020573c4 */ /* 0x004e64000000c000 */
[----:B-1----:R-:W-:-:S10]  /*0120*/  MOV R7, UR5 ;  /* 0x0000000500077c02 */ /* 0x002fd40008000f00 */
[----:B0-----:R-:W-:Y:S01]  /*0130*/  @P0 REDG.E.ADD.STRONG.GPU desc[UR6][R4.64], R7 ;  /* 0x000000070400098e */ /* 0x001fe2000c12e106 */
[----:B------:R-:W-:Y:S05]  /*0140*/  EXIT ;  /* 0x000000000000794d */ /* 0x000fea0003800000 */
.L_x_0:
[----:B------:R-:W-:-:S00]  /*0150*/  BRA `(.L_x_0) ;  /* 0xfffffffc00fc7947 */ /* 0x000fc0000383ffff */
[----:B------:R-:W-:-:S00]  /*0160*/  NOP ;  /* 0x0000000000007918 */ /* 0x000fc00000000000 */
        /* <DEDUP_REMOVED lines=9> */
.L_x_1:


//--------------------- .nv.shared.reserved.0     --------------------------
	.section	.nv.shared.reserved.0,"aw",@nobits
	.weak		__nv_reservedSMEM_offset_0_alias
	.size		__nv_reservedSMEM_offset_0_alias, 0, 64
	.other		__nv_reservedSMEM_offset_0_alias,@"STO_CUDA_RESERVED_SHARED STV_DEFAULT"
__nv_reservedSMEM_offset_0_alias:
	.zero		0
	.zero		64


//--------------------- .nv.constant0._Z13reduce_atomicPiS_i --------------------------
	.section	.nv.constant0._Z13reduce_atomicPiS_i,"a",@progbits
	.sectionflags	@""
	.align	4
.nv.constant0._Z13reduce_atomicPiS_i:
	.zero		916


//--------------------- SYMBOLS --------------------------

	.type		.nv.reservedSmem.offset0,@object
	.size		.nv.reservedSmem.offset0,0x4
